//
// Generated by NVIDIA NVVM Compiler
//
// Compiler Build ID: CL-36424714
// Cuda compilation tools, release 13.0, V13.0.88
// Based on NVVM 20.0.0
//

.version 9.0
.target sm_100
.address_size 64

	// .globl	_Z8add_krnlPfS_ll

.visible .entry _Z8add_krnlPfS_ll(
	.param .u64 .ptr .align 1 _Z8add_krnlPfS_ll_param_0,
	.param .u64 .ptr .align 1 _Z8add_krnlPfS_ll_param_1,
	.param .u64 _Z8add_krnlPfS_ll_param_2,
	.param .u64 _Z8add_krnlPfS_ll_param_3
)
{
	.reg .pred 	%p<22>;
	.reg .b32 	%r<39>;
	.reg .b32 	%f<16>;
	.reg .b64 	%rd<43>;

	ld.param.u64 	%rd20, [_Z8add_krnlPfS_ll_param_0];
	ld.param.u64 	%rd21, [_Z8add_krnlPfS_ll_param_1];
	ld.param.u64 	%rd18, [_Z8add_krnlPfS_ll_param_2];
	ld.param.u64 	%rd19, [_Z8add_krnlPfS_ll_param_3];
	cvta.to.global.u64 	%rd1, %rd21;
	cvta.to.global.u64 	%rd2, %rd20;
	mov.u32 	%r21, %ctaid.x;
	mov.u32 	%r22, %ntid.x;
	mov.u32 	%r23, %tid.x;
	mad.lo.s32 	%r1, %r21, %r22, %r23;
	add.s64 	%rd22, %rd18, %rd19;
	add.s64 	%rd3, %rd22, -1;
	or.b64  	%rd23, %rd3, %rd19;
	and.b64  	%rd24, %rd23, -4294967296;
	setp.ne.s64 	%p1, %rd24, 0;
	@%p1 bra 	$L__BB0_2;
	cvt.u32.u64 	%r24, %rd19;
	cvt.u32.u64 	%r25, %rd3;
	div.u32 	%r26, %r25, %r24;
	cvt.u64.u32 	%rd40, %r26;
	bra.uni 	$L__BB0_3;
$L__BB0_2:
	div.s64 	%rd40, %rd3, %rd19;
$L__BB0_3:
	cvt.u32.u64 	%r2, %rd40;
	setp.lt.s64 	%p2, %rd19, 1;
	@%p2 bra 	$L__BB0_20;
	and.b64  	%rd42, %rd19, 3;
	setp.lt.u64 	%p3, %rd19, 4;
	mov.b32 	%r37, 0;
	@%p3 bra 	$L__BB0_15;
	and.b64  	%rd41, %rd19, 9223372036854775804;
	add.s32 	%r35, %r1, %r2;
	shl.b32 	%r4, %r2, 2;
	shl.b32 	%r29, %r2, 1;
	add.s32 	%r34, %r1, %r29;
	mad.lo.s32 	%r33, %r2, 3, %r1;
	mov.b32 	%r37, 0;
	mov.u32 	%r32, %r1;
$L__BB0_6:
	setp.ge.s32 	%p4, %r1, %r2;
	cvt.s64.s32 	%rd10, %r32;
	setp.le.s64 	%p5, %rd18, %rd10;
	or.pred  	%p6, %p4, %p5;
	@%p6 bra 	$L__BB0_8;
	shl.b64 	%rd25, %rd10, 2;
	add.s64 	%rd26, %rd2, %rd25;
	ld.global.f32 	%f1, [%rd26];
	add.s64 	%rd27, %rd1, %rd25;
	ld.global.f32 	%f2, [%rd27];
	add.f32 	%f3, %f1, %f2;
	st.global.f32 	[%rd26], %f3;
$L__BB0_8:
	setp.ge.s32 	%p7, %r1, %r2;
	cvt.s64.s32 	%rd11, %r35;
	setp.le.s64 	%p8, %rd18, %rd11;
	or.pred  	%p9, %p7, %p8;
	@%p9 bra 	$L__BB0_10;
	shl.b64 	%rd28, %rd11, 2;
	add.s64 	%rd29, %rd2, %rd28;
	ld.global.f32 	%f4, [%rd29];
	add.s64 	%rd30, %rd1, %rd28;
	ld.global.f32 	%f5, [%rd30];
	add.f32 	%f6, %f4, %f5;
	st.global.f32 	[%rd29], %f6;
$L__BB0_10:
	setp.ge.s32 	%p10, %r1, %r2;
	cvt.s64.s32 	%rd12, %r34;
	setp.le.s64 	%p11, %rd18, %rd12;
	or.pred  	%p12, %p10, %p11;
	@%p12 bra 	$L__BB0_12;
	shl.b64 	%rd31, %rd12, 2;
	add.s64 	%rd32, %rd2, %rd31;
	ld.global.f32 	%f7, [%rd32];
	add.s64 	%rd33, %rd1, %rd31;
	ld.global.f32 	%f8, [%rd33];
	add.f32 	%f9, %f7, %f8;
	st.global.f32 	[%rd32], %f9;
$L__BB0_12:
	setp.ge.s32 	%p13, %r1, %r2;
	cvt.s64.s32 	%rd13, %r33;
	setp.le.s64 	%p14, %rd18, %rd13;
	or.pred  	%p15, %p13, %p14;
	@%p15 bra 	$L__BB0_14;
	shl.b64 	%rd34, %rd13, 2;
	add.s64 	%rd35, %rd2, %rd34;
	ld.global.f32 	%f10, [%rd35];
	add.s64 	%rd36, %rd1, %rd34;
	ld.global.f32 	%f11, [%rd36];
	add.f32 	%f12, %f10, %f11;
	st.global.f32 	[%rd35], %f12;
$L__BB0_14:
	cvt.u32.u64 	%r30, %rd10;
	add.s32 	%r37, %r37, 4;
	add.s32 	%r35, %r35, %r4;
	add.s32 	%r34, %r34, %r4;
	add.s32 	%r33, %r33, %r4;
	add.s32 	%r32, %r30, %r4;
	add.s64 	%rd41, %rd41, -4;
	setp.ne.s64 	%p16, %rd41, 0;
	@%p16 bra 	$L__BB0_6;
$L__BB0_15:
	setp.eq.s64 	%p17, %rd42, 0;
	@%p17 bra 	$L__BB0_20;
	mad.lo.s32 	%r38, %r37, %r2, %r1;
$L__BB0_17:
	.pragma "nounroll";
	setp.ge.s32 	%p18, %r1, %r2;
	cvt.s64.s32 	%rd16, %r38;
	setp.le.s64 	%p19, %rd18, %rd16;
	or.pred  	%p20, %p18, %p19;
	@%p20 bra 	$L__BB0_19;
	shl.b64 	%rd37, %rd16, 2;
	add.s64 	%rd38, %rd2, %rd37;
	ld.global.f32 	%f13, [%rd38];
	add.s64 	%rd39, %rd1, %rd37;
	ld.global.f32 	%f14, [%rd39];
	add.f32 	%f15, %f13, %f14;
	st.global.f32 	[%rd38], %f15;
$L__BB0_19:
	cvt.u32.u64 	%r31, %rd16;
	add.s32 	%r38, %r31, %r2;
	add.s64 	%rd42, %rd42, -1;
	setp.ne.s64 	%p21, %rd42, 0;
	@%p21 bra 	$L__BB0_17;
$L__BB0_20:
	ret;

}


// ===== COMPILED SASS (sm_100) =====

	.target	sm_100

	.elftype	@"ET_EXEC"


//--------------------- .note.nv.tkinfo           --------------------------
	.section	.note.nv.tkinfo,"",@"SHT_NOTE"
	.sectionflags	@"SHF_NOTE_NV_TKINFO"
	.tkinfo
        /*0018*/ 	.word	0x00000002
        /*0030*/ 	.string	""
        /*0030*/ 	.string	"ptxas"
        /*0030*/ 	.string	"Cuda compilation tools, release 13.0, V13.0.88"
        /*0030*/ 	.string	"Build cuda_13.0.r13.0/compiler.36424714_0"
        /*0030*/ 	.string	"-arch sm_100 -m 64 "



//--------------------- .note.nv.cuinfo           --------------------------
	.section	.note.nv.cuinfo,"",@"SHT_NOTE"
	.sectionflags	@"SHF_NOTE_NV_CUINFO"
        /*0018*/ 	.short	0x0002
        /*001a*/ 	.short	0x0064
        /*001c*/ 	.short	0x0082
	.zero		2


//--------------------- .nv.info                  --------------------------
	.section	.nv.info,"",@"SHT_CUDA_INFO"
	.align	4


	//----- nvinfo : EIATTR_REGCOUNT
	.align		4
        /*0000*/ 	.byte	0x04, 0x2f
        /*0002*/ 	.short	(.L_1 - .L_0)
	.align		4
.L_0:
        /*0004*/ 	.word	index@(_Z8add_krnlPfS_ll)
        /*0008*/ 	.word	0x0000001c


	//----- nvinfo : EIATTR_FRAME_SIZE
	.align		4
.L_1:
        /*000c*/ 	.byte	0x04, 0x11
        /*000e*/ 	.short	(.L_3 - .L_2)
	.align		4
.L_2:
        /*0010*/ 	.word	index@($__internal_0_$__cuda_sm20_div_s64)
        /*0014*/ 	.word	0x00000000


	//----- nvinfo : EIATTR_FRAME_SIZE
	.align		4
.L_3:
        /*0018*/ 	.byte	0x04, 0x11
        /*001a*/ 	.short	(.L_5 - .L_4)
	.align		4
.L_4:
        /*001c*/ 	.word	index@(_Z8add_krnlPfS_ll)
        /*0020*/ 	.word	0x00000000


	//----- nvinfo : EIATTR_MIN_STACK_SIZE
	.align		4
.L_5:
        /*0024*/ 	.byte	0x04, 0x12
        /*0026*/ 	.short	(.L_7 - .L_6)
	.align		4
.L_6:
        /*0028*/ 	.word	index@(_Z8add_krnlPfS_ll)
        /*002c*/ 	.word	0x00000000
.L_7:


//--------------------- .nv.compat                --------------------------
	.section	.nv.compat,"",@"SHT_CUDA_COMPAT_INFO"
	.align	4
        /*0000*/ 	.byte	0x02, 0x09, 0x00, 0x00, 0x02, 0x02, 0x01, 0x00, 0x02, 0x05, 0x05, 0x00, 0x03, 0x07, 0x01, 0x01
        /*0010*/ 	.byte	0x02, 0x03, 0x00, 0x00, 0x02, 0x06, 0x01, 0x00, 0x04, 0x0b, 0x08, 0x00, 0x09, 0x00, 0x00, 0x00
        /*0020*/ 	.byte	0x00, 0x00, 0x00, 0x00


//--------------------- .nv.info._Z8add_krnlPfS_ll --------------------------
	.section	.nv.info._Z8add_krnlPfS_ll,"",@"SHT_CUDA_INFO"
	.sectionflags	@""
	.align	4


	//----- nvinfo : EIATTR_CUDA_API_VERSION
	.align		4
        /*0000*/ 	.byte	0x04, 0x37
        /*0002*/ 	.short	(.L_9 - .L_8)
.L_8:
        /*0004*/ 	.word	0x00000082


	//----- nvinfo : EIATTR_KPARAM_INFO
	.align		4
.L_9:
        /*0008*/ 	.byte	0x04, 0x17
        /*000a*/ 	.short	(.L_11 - .L_10)
.L_10:
        /*000c*/ 	.word	0x00000000
        /*0010*/ 	.short	0x0003
        /*0012*/ 	.short	0x0018
        /*0014*/ 	.byte	0x00, 0xf0, 0x21, 0x00


	//----- nvinfo : EIATTR_KPARAM_INFO
	.align		4
.L_11:
        /*0018*/ 	.byte	0x04, 0x17
        /*001a*/ 	.short	(.L_13 - .L_12)
.L_12:
        /*001c*/ 	.word	0x00000000
        /*0020*/ 	.short	0x0002
        /*0022*/ 	.short	0x0010
        /*0024*/ 	.byte	0x00, 0xf0, 0x21, 0x00


	//----- nvinfo : EIATTR_KPARAM_INFO
	.align		4
.L_13:
        /*0028*/ 	.byte	0x04, 0x17
        /*002a*/ 	.short	(.L_15 - .L_14)
.L_14:
        /*002c*/ 	.word	0x00000000
        /*0030*/ 	.short	0x0001
        /*0032*/ 	.short	0x0008
        /*0034*/ 	.byte	0x00, 0xf5, 0x21, 0x00


	//----- nvinfo : EIATTR_KPARAM_INFO
	.align		4
.L_15:
        /*0038*/ 	.byte	0x04, 0x17
        /*003a*/ 	.short	(.L_17 - .L_16)
.L_16:
        /*003c*/ 	.word	0x00000000
        /*0040*/ 	.short	0x0000
        /*0042*/ 	.short	0x0000
        /*0044*/ 	.byte	0x00, 0xf5, 0x21, 0x00


	//----- nvinfo : EIATTR_SPARSE_MMA_MASK
	.align		4
.L_17:
        /*0048*/ 	.byte	0x03, 0x50
        /*004a*/ 	.short	0x0000


	//----- nvinfo : EIATTR_MAXREG_COUNT
	.align		4
        /*004c*/ 	.byte	0x03, 0x1b
        /*004e*/ 	.short	0x00ff


	//----- nvinfo : EIATTR_MERCURY_ISA_VERSION
	.align		4
        /*0050*/ 	.byte	0x03, 0x5f
        /*0052*/ 	.short	0x0101


	//----- nvinfo : EIATTR_VRC_CTA_INIT_COUNT
	.align		4
        /*0054*/ 	.byte	0x02, 0x4a
	.zero		1
	.zero		1


	//----- nvinfo : EIATTR_EXIT_INSTR_OFFSETS
	.align		4
        /*0058*/ 	.byte	0x04, 0x1c
        /*005a*/ 	.short	(.L_19 - .L_18)


	//   ....[0]....
.L_18:
        /*005c*/ 	.word	0x00000250


	//   ....[1]....
        /*0060*/ 	.word	0x00000810


	//   ....[2]....
        /*0064*/ 	.word	0x000009a0


	//----- nvinfo : EIATTR_CRS_STACK_SIZE
	.align		4
.L_19:
        /*0068*/ 	.byte	0x04, 0x1e
        /*006a*/ 	.short	(.L_21 - .L_20)
.L_20:
        /*006c*/ 	.word	0x00000000


	//----- nvinfo : EIATTR_CBANK_PARAM_SIZE
	.align		4
.L_21:
        /*0070*/ 	.byte	0x03, 0x19
        /*0072*/ 	.short	0x0020


	//----- nvinfo : EIATTR_PARAM_CBANK
	.align		4
        /*0074*/ 	.byte	0x04, 0x0a
        /*0076*/ 	.short	(.L_23 - .L_22)
	.align		4
.L_22:
        /*0078*/ 	.word	index@(.nv.constant0._Z8add_krnlPfS_ll)
        /*007c*/ 	.short	0x0380
        /*007e*/ 	.short	0x0020


	//----- nvinfo : EIATTR_SW_WAR
	.align		4
.L_23:
        /*0080*/ 	.byte	0x04, 0x36
        /*0082*/ 	.short	(.L_25 - .L_24)
.L_24:
        /*0084*/ 	.word	0x00000008
.L_25:


//--------------------- .nv.callgraph             --------------------------
	.section	.nv.callgraph,"",@"SHT_CUDA_CALLGRAPH"
	.align	4
	.sectionentsize	8
	.align		4
        /*0000*/ 	.word	0x00000000
	.align		4
        /*0004*/ 	.word	0xffffffff
	.align		4
        /*0008*/ 	.word	0x00000000
	.align		4
        /*000c*/ 	.word	0xfffffffe
	.align		4
        /*0010*/ 	.word	0x00000000
	.align		4
        /*0014*/ 	.word	0xfffffffd
	.align		4
        /*0018*/ 	.word	0x00000000
	.align		4
        /*001c*/ 	.word	0xfffffffc


//--------------------- .text._Z8add_krnlPfS_ll   --------------------------
	.section	.text._Z8add_krnlPfS_ll,"ax",@progbits
	.align	128
        .global         _Z8add_krnlPfS_ll
        .type           _Z8add_krnlPfS_ll,@function
        .size           _Z8add_krnlPfS_ll,(.L_x_6 - _Z8add_krnlPfS_ll)
        .other          _Z8add_krnlPfS_ll,@"STO_CUDA_ENTRY STV_DEFAULT"
_Z8add_krnlPfS_ll:
.text._Z8add_krnlPfS_ll:
[----:B------:R-:W-:Y:S08]  /*0000*/  LDC R1, c[0x0][0x37c] ;  /* 0x0000df00ff017b82 */ /* 0x000ff00000000800 */
[----:B------:R-:W0:Y:S01]  /*0010*/  LDC.64 R8, c[0x0][0x390] ;  /* 0x0000e400ff087b82 */ /* 0x000e220000000a00 */
[----:B------:R-:W1:Y:S07]  /*0020*/  S2R R5, SR_TID.X ;  /* 0x0000000000057919 */ /* 0x000e6e0000002100 */
[----:B------:R-:W0:Y:S08]  /*0030*/  LDC.64 R2, c[0x0][0x398] ;  /* 0x0000e600ff027b82 */ /* 0x000e300000000a00 */
[----:B------:R-:W1:Y:S08]  /*0040*/  S2UR UR4, SR_CTAID.X ;  /* 0x00000000000479c3 */ /* 0x000e700000002500 */
[----:B------:R-:W1:Y:S01]  /*0050*/  LDC R0, c[0x0][0x360] ;  /* 0x0000d800ff007b82 */ /* 0x000e620000000800 */
[----:B0-----:R-:W-:-:S04]  /*0060*/  IADD3 R7, P0, PT, R8, R2, RZ ;  /* 0x0000000208077210 */ /* 0x001fc80007f1e0ff */
[----:B------:R-:W-:-:S04]  /*0070*/  IADD3 R7, P1, PT, R7, -0x1, RZ ;  /* 0xffffffff07077810 */ /* 0x000fc80007f3e0ff */
[----:B------:R-:W-:-:S04]  /*0080*/  IADD3.X R6, PT, PT, R9, -0x1, R3, P1, P0 ;  /* 0xffffffff09067810 */ /* 0x000fc80000fe0403 */
[----:B------:R-:W-:-:S04]  /*0090*/  LOP3.LUT R3, R6, R3, RZ, 0xfc, !PT ;  /* 0x0000000306037212 */ /* 0x000fc800078efcff */
[----:B------:R-:W-:Y:S01]  /*00a0*/  ISETP.NE.U32.AND P0, PT, R3, RZ, PT ;  /* 0x000000ff0300720c */ /* 0x000fe20003f05070 */
[----:B-1----:R-:W-:-:S12]  /*00b0*/  IMAD R0, R0, UR4, R5 ;  /* 0x0000000400007c24 */ /* 0x002fd8000f8e0205 */
[----:B------:R-:W-:Y:S05]  /*00c0*/  @P0 BRA `(.L_x_0) ;  /* 0x00000000004c0947 */ /* 0x000fea0003800000 */
[----:B------:R-:W0:Y:S01]  /*00d0*/  I2F.U32.RP R3, R2 ;  /* 0x0000000200037306 */ /* 0x000e220000209000 */
[----:B------:R-:W-:-:S07]  /*00e0*/  ISETP.NE.U32.AND P2, PT, R2, RZ, PT ;  /* 0x000000ff0200720c */ /* 0x000fce0003f45070 */
[----:B0-----:R-:W0:Y:S02]  /*00f0*/  MUFU.RCP R3, R3 ;  /* 0x0000000300037308 */ /* 0x001e240000001000 */
[----:B0-----:R-:W-:-:S06]  /*0100*/  VIADD R4, R3, 0xffffffe ;  /* 0x0ffffffe03047836 */ /* 0x001fcc0000000000 */
[----:B------:R0:W1:Y:S02]  /*0110*/  F2I.FTZ.U32.TRUNC.NTZ R5, R4 ;  /* 0x0000000400057305 */ /* 0x000064000021f000 */
[----:B0-----:R-:W-:Y:S02]  /*0120*/  IMAD.MOV.U32 R4, RZ, RZ, RZ ;  /* 0x000000ffff047224 */ /* 0x001fe400078e00ff */
[----:B-1----:R-:W-:-:S04]  /*0130*/  IMAD.MOV R9, RZ, RZ, -R5 ;  /* 0x000000ffff097224 */ /* 0x002fc800078e0a05 */
[----:B------:R-:W-:-:S04]  /*0140*/  IMAD R9, R9, R2, RZ ;  /* 0x0000000209097224 */ /* 0x000fc800078e02ff */
[----:B------:R-:W-:-:S06]  /*0150*/  IMAD.HI.U32 R6, R5, R9, R4 ;  /* 0x0000000905067227 */ /* 0x000fcc00078e0004 */
[----:B------:R-:W-:-:S04]  /*0160*/  IMAD.HI.U32 R13, R6, R7, RZ ;  /* 0x00000007060d7227 */ /* 0x000fc800078e00ff */
[----:B------:R-:W-:-:S04]  /*0170*/  IMAD.MOV R5, RZ, RZ, -R13 ;  /* 0x000000ffff057224 */ /* 0x000fc800078e0a0d */
[----:B------:R-:W-:-:S05]  /*0180*/  IMAD R7, R2, R5, R7 ;  /* 0x0000000502077224 */ /* 0x000fca00078e0207 */
[----:B------:R-:W-:-:S13]  /*0190*/  ISETP.GE.U32.AND P0, PT, R7, R2, PT ;  /* 0x000000020700720c */ /* 0x000fda0003f06070 */
[----:B------:R-:W-:Y:S02]  /*01a0*/  @P0 IMAD.IADD R7, R7, 0x1, -R2 ;  /* 0x0000000107070824 */ /* 0x000fe400078e0a02 */
[----:B------:R-:W-:-:S03]  /*01b0*/  @P0 VIADD R13, R13, 0x1 ;  /* 0x000000010d0d0836 */ /* 0x000fc60000000000 */
[----:B------:R-:W-:-:S13]  /*01c0*/  ISETP.GE.U32.AND P1, PT, R7, R2, PT ;  /* 0x000000020700720c */ /* 0x000fda0003f26070 */
[----:B------:R-:W-:Y:S01]  /*01d0*/  @P1 VIADD R13, R13, 0x1 ;  /* 0x000000010d0d1836 */ /* 0x000fe20000000000 */
[----:B------:R-:W-:Y:S01]  /*01e0*/  @!P2 LOP3.LUT R13, RZ, R2, RZ, 0x33, !PT ;  /* 0x00000002ff0da212 */ /* 0x000fe200078e33ff */
[----:B------:R-:W-:Y:S06]  /*01f0*/  BRA `(.L_x_1) ;  /* 0x0000000000087947 */ /* 0x000fec0003800000 */
.L_x_0:
[----:B------:R-:W-:-:S07]  /*0200*/  MOV R8, 0x220 ;  /* 0x0000022000087802 */ /* 0x000fce0000000f00 */
[----:B------:R-:W-:Y:S05]  /*0210*/  CALL.REL.NOINC `($__internal_0_$__cuda_sm20_div_s64) ;  /* 0x0000000400e47944 */ /* 0x000fea0003c00000 */
.L_x_1:
[----:B------:R-:W0:Y:S02]  /*0220*/  LDC.64 R2, c[0x0][0x398] ;  /* 0x0000e600ff027b82 */ /* 0x000e240000000a00 */
[----:B0-----:R-:W-:-:S04]  /*0230*/  ISETP.GE.U32.AND P0, PT, R2, 0x1, PT ;  /* 0x000000010200780c */ /* 0x001fc80003f06070 */
[----:B------:R-:W-:-:S13]  /*0240*/  ISETP.GE.AND.EX P0, PT, R3, RZ, PT, P0 ;  /* 0x000000ff0300720c */ /* 0x000fda0003f06300 */
[----:B------:R-:W-:Y:S05]  /*0250*/  @!P0 EXIT ;  /* 0x000000000000894d */ /* 0x000fea0003800000 */
[C---:B------:R-:W-:Y:S01]  /*0260*/  ISETP.GE.U32.AND P1, PT, R2.reuse, 0x4, PT ;  /* 0x000000040200780c */ /* 0x040fe20003f26070 */
[----:B------:R-:W-:Y:S01]  /*0270*/  IMAD.MOV.U32 R14, RZ, RZ, RZ ;  /* 0x000000ffff0e7224 */ /* 0x000fe200078e00ff */
[----:B------:R-:W-:Y:S01]  /*0280*/  LOP3.LUT R12, R2, 0x3, RZ, 0xc0, !PT ;  /* 0x00000003020c7812 */ /* 0x000fe200078ec0ff */
[----:B------:R-:W-:Y:S01]  /*0290*/  UMOV UR4, URZ ;  /* 0x000000ff00047c82 */ /* 0x000fe20008000000 */
[----:B------:R-:W-:Y:S01]  /*02a0*/  ISETP.GE.U32.AND.EX P1, PT, R3, RZ, PT, P1 ;  /* 0x000000ff0300720c */ /* 0x000fe20003f26110 */
[----:B------:R-:W0:Y:S01]  /*02b0*/  LDCU.64 UR6, c[0x0][0x358] ;  /* 0x00006b00ff0677ac */ /* 0x000e220008000a00 */
[----:B------:R-:W-:-:S04]  /*02c0*/  ISETP.NE.U32.AND P0, PT, R12, RZ, PT ;  /* 0x000000ff0c00720c */ /* 0x000fc80003f05070 */
[----:B------:R-:W-:-:S07]  /*02d0*/  ISETP.NE.AND.EX P0, PT, R14, RZ, PT, P0 ;  /* 0x000000ff0e00720c */ /* 0x000fce0003f05300 */
[----:B------:R-:W-:Y:S06]  /*02e0*/  @!P1 BRA `(.L_x_2) ;  /* 0x0000000400489947 */ /* 0x000fec0003800000 */
[----:B------:R-:W-:Y:S01]  /*02f0*/  LOP3.LUT R17, R2, 0xfffffffc, RZ, 0xc0, !PT ;  /* 0xfffffffc02117812 */ /* 0x000fe200078ec0ff */
[----:B------:R-:W-:Y:S01]  /*0300*/  IMAD.IADD R22, R0, 0x1, R13 ;  /* 0x0000000100167824 */ /* 0x000fe200078e020d */
[----:B------:R-:W-:Y:S01]  /*0310*/  LOP3.LUT R15, R3, 0x7fffffff, RZ, 0xc0, !PT ;  /* 0x7fffffff030f7812 */ /* 0x000fe200078ec0ff */
[C-C-:B------:R-:W-:Y:S01]  /*0320*/  IMAD R18, R13.reuse, 0x2, R0.reuse ;  /* 0x000000020d127824 */ /* 0x140fe200078e0200 */
[----:B------:R-:W1:Y:S01]  /*0330*/  LDCU.64 UR8, c[0x0][0x390] ;  /* 0x00007200ff0877ac */ /* 0x000e620008000a00 */
[--C-:B------:R-:W-:Y:S02]  /*0340*/  IMAD R20, R13, 0x3, R0.reuse ;  /* 0x000000030d147824 */ /* 0x100fe400078e0200 */
[----:B------:R-:W-:Y:S01]  /*0350*/  IMAD.MOV.U32 R16, RZ, RZ, R0 ;  /* 0x000000ffff107224 */ /* 0x000fe200078e0000 */
[----:B------:R-:W-:-:S06]  /*0360*/  UMOV UR4, URZ ;  /* 0x000000ff00047c82 */ /* 0x000fcc0008000000 */
.L_x_3:
[----:B-1----:R-:W-:Y:S01]  /*0370*/  ISETP.GE.U32.AND P2, PT, R16, UR8, PT ;  /* 0x0000000810007c0c */ /* 0x002fe2000bf46070 */
[----:B------:R-:W1:Y:S01]  /*0380*/  LDC.64 R10, c[0x0][0x380] ;  /* 0x0000e000ff0a7b82 */ /* 0x000e620000000a00 */
[----:B------:R-:W-:-:S04]  /*0390*/  SHF.R.S32.HI R5, RZ, 0x1f, R16 ;  /* 0x0000001fff057819 */ /* 0x000fc80000011410 */
[----:B------:R-:W-:-:S03]  /*03a0*/  ISETP.GE.AND.EX P2, PT, R5, UR9, PT, P2 ;  /* 0x0000000905007c0c */ /* 0x000fc6000bf46320 */
[----:B------:R-:W2:Y:S01]  /*03b0*/  LDC.64 R2, c[0x0][0x388] ;  /* 0x0000e200ff027b82 */ /* 0x000ea20000000a00 */
[----:B------:R-:W-:-:S13]  /*03c0*/  ISETP.GE.OR P2, PT, R0, R13, P2 ;  /* 0x0000000d0000720c */ /* 0x000fda0001746670 */
[C---:B------:R-:W-:Y:S01]  /*03d0*/  @!P2 IMAD.SHL.U32 R7, R16.reuse, 0x4, RZ ;  /* 0x000000041007a824 */ /* 0x040fe200078e00ff */
[----:B------:R-:W-:-:S04]  /*03e0*/  @!P2 SHF.L.U64.HI R4, R16, 0x2, R5 ;  /* 0x000000021004a819 */ /* 0x000fc80000010205 */
[C---:B-1----:R-:W-:Y:S02]  /*03f0*/  @!P2 IADD3 R10, P1, PT, R7.reuse, R10, RZ ;  /* 0x0000000a070aa210 */ /* 0x042fe40007f3e0ff */
[----:B--2---:R-:W-:-:S03]  /*0400*/  @!P2 IADD3 R6, P3, PT, R7, R2, RZ ;  /* 0x000000020706a210 */ /* 0x004fc60007f7e0ff */
[C---:B------:R-:W-:Y:S02]  /*0410*/  @!P2 IMAD.X R11, R4.reuse, 0x1, R11, P1 ;  /* 0x00000001040ba824 */ /* 0x040fe400008e060b */
[----:B------:R-:W-:-:S03]  /*0420*/  @!P2 IMAD.X R7, R4, 0x1, R3, P3 ;  /* 0x000000010407a824 */ /* 0x000fc600018e0603 */
[----:B0-----:R-:W2:Y:S01]  /*0430*/  @!P2 LDG.E R19, desc[UR6][R10.64] ;  /* 0x000000060a13a981 */ /* 0x001ea2000c1e1900 */
[----:B------:R-:W-:Y:S01]  /*0440*/  ISETP.GE.U32.AND P1, PT, R22, UR8, PT ;  /* 0x0000000816007c0c */ /* 0x000fe2000bf26070 */
[----:B------:R-:W0:Y:S02]  /*0450*/  LDC.64 R4, c[0x0][0x380] ;  /* 0x0000e000ff047b82 */ /* 0x000e240000000a00 */
[----:B------:R-:W2:Y:S01]  /*0460*/  @!P2 LDG.E R6, desc[UR6][R6.64] ;  /* 0x000000060606a981 */ /* 0x000ea2000c1e1900 */
[----:B------:R-:W-:-:S05]  /*0470*/  SHF.R.S32.HI R21, RZ, 0x1f, R22 ;  /* 0x0000001fff157819 */ /* 0x000fca0000011416 */
[----:B------:R-:W1:Y:S01]  /*0480*/  LDC.64 R2, c[0x0][0x388] ;  /* 0x0000e200ff027b82 */ /* 0x000e620000000a00 */
[----:B------:R-:W-:-:S04]  /*0490*/  ISETP.GE.AND.EX P1, PT, R21, UR9, PT, P1 ;  /* 0x0000000915007c0c */ /* 0x000fc8000bf26310 */
[----:B------:R-:W-:-:S13]  /*04a0*/  ISETP.GE.OR P1, PT, R0, R13, P1 ;  /* 0x0000000d0000720c */ /* 0x000fda0000f26670 */
[C---:B------:R-:W-:Y:S01]  /*04b0*/  @!P1 IMAD.SHL.U32 R9, R22.reuse, 0x4, RZ ;  /* 0x0000000416099824 */ /* 0x040fe200078e00ff */
[----:B------:R-:W-:-:S04]  /*04c0*/  @!P1 SHF.L.U64.HI R24, R22, 0x2, R21 ;  /* 0x0000000216189819 */ /* 0x000fc80000010215 */
[C---:B0-----:R-:W-:Y:S02]  /*04d0*/  @!P1 IADD3 R4, P3, PT, R9.reuse, R4, RZ ;  /* 0x0000000409049210 */ /* 0x041fe40007f7e0ff */
[----:B-1----:R-:W-:-:S03]  /*04e0*/  @!P1 IADD3 R8, P4, PT, R9, R2, RZ ;  /* 0x0000000209089210 */ /* 0x002fc60007f9e0ff */
[C---:B------:R-:W-:Y:S02]  /*04f0*/  @!P1 IMAD.X R5, R24.reuse, 0x1, R5, P3 ;  /* 0x0000000118059824 */ /* 0x040fe400018e0605 */
[----:B------:R-:W-:Y:S01]  /*0500*/  @!P1 IMAD.X R9, R24, 0x1, R3, P4 ;  /* 0x0000000118099824 */ /* 0x000fe200020e0603 */
[----:B------:R-:W-:Y:S01]  /*0510*/  SHF.R.S32.HI R25, RZ, 0x1f, R18 ;  /* 0x0000001fff197819 */ /* 0x000fe20000011412 */
[----:B------:R-:W0:Y:S01]  /*0520*/  LDC.64 R2, c[0x0][0x380] ;  /* 0x0000e000ff027b82 */ /* 0x000e220000000a00 */
[----:B--2---:R-:W-:-:S07]  /*0530*/  @!P2 FADD R19, R19, R6 ;  /* 0x000000061313a221 */ /* 0x004fce0000000000 */
[----:B------:R-:W1:Y:S01]  /*0540*/  LDC.64 R6, c[0x0][0x388] ;  /* 0x0000e200ff067b82 */ /* 0x000e620000000a00 */
[----:B------:R2:W-:Y:S04]  /*0550*/  @!P2 STG.E desc[UR6][R10.64], R19 ;  /* 0x000000130a00a986 */ /* 0x0005e8000c101906 */
[----:B------:R-:W3:Y:S04]  /*0560*/  @!P1 LDG.E R8, desc[UR6][R8.64] ;  /* 0x0000000608089981 */ /* 0x000ee8000c1e1900 */
[----:B------:R-:W3:Y:S01]  /*0570*/  @!P1 LDG.E R21, desc[UR6][R4.64] ;  /* 0x0000000604159981 */ /* 0x000ee2000c1e1900 */
[----:B------:R-:W-:Y:S01]  /*0580*/  ISETP.GE.U32.AND P2, PT, R18, UR8, PT ;  /* 0x0000000812007c0c */ /* 0x000fe2000bf46070 */
[----:B--2---:R-:W2:Y:S03]  /*0590*/  LDC.64 R10, c[0x0][0x388] ;  /* 0x0000e200ff0a7b82 */ /* 0x004ea60000000a00 */
[----:B------:R-:W-:-:S04]  /*05a0*/  ISETP.GE.AND.EX P2, PT, R25, UR9, PT, P2 ;  /* 0x0000000919007c0c */ /* 0x000fc8000bf46320 */
[----:B------:R-:W-:-:S13]  /*05b0*/  ISETP.GE.OR P2, PT, R0, R13, P2 ;  /* 0x0000000d0000720c */ /* 0x000fda0001746670 */
[C---:B------:R-:W-:Y:S01]  /*05c0*/  @!P2 IMAD.SHL.U32 R23, R18.reuse, 0x4, RZ ;  /* 0x000000041217a824 */ /* 0x040fe200078e00ff */
[----:B------:R-:W-:-:S04]  /*05d0*/  @!P2 SHF.L.U64.HI R24, R18, 0x2, R25 ;  /* 0x000000021218a819 */ /* 0x000fc80000010219 */
[C---:B0-----:R-:W-:Y:S02]  /*05e0*/  @!P2 IADD3 R2, P3, PT, R23.reuse, R2, RZ ;  /* 0x000000021702a210 */ /* 0x041fe40007f7e0ff */
[----:B-1----:R-:W-:-:S03]  /*05f0*/  @!P2 IADD3 R6, P4, PT, R23, R6, RZ ;  /* 0x000000061706a210 */ /* 0x002fc60007f9e0ff */
[C---:B------:R-:W-:Y:S02]  /*0600*/  @!P2 IMAD.X R3, R24.reuse, 0x1, R3, P3 ;  /* 0x000000011803a824 */ /* 0x040fe400018e0603 */
[----:B------:R-:W-:Y:S02]  /*0610*/  @!P2 IMAD.X R7, R24, 0x1, R7, P4 ;  /* 0x000000011807a824 */ /* 0x000fe400020e0607 */
[----:B---3--:R-:W-:Y:S01]  /*0620*/  @!P1 FADD R21, R21, R8 ;  /* 0x0000000815159221 */ /* 0x008fe20000000000 */
[----:B------:R-:W-:Y:S01]  /*0630*/  SHF.R.S32.HI R25, RZ, 0x1f, R20 ;  /* 0x0000001fff197819 */ /* 0x000fe20000011414 */
[----:B------:R-:W0:Y:S03]  /*0640*/  LDC.64 R8, c[0x0][0x380] ;  /* 0x0000e000ff087b82 */ /* 0x000e260000000a00 */
[----:B------:R1:W-:Y:S04]  /*0650*/  @!P1 STG.E desc[UR6][R4.64], R21 ;  /* 0x0000001504009986 */ /* 0x0003e8000c101906 */
[----:B------:R-:W3:Y:S04]  /*0660*/  @!P2 LDG.E R6, desc[UR6][R6.64] ;  /* 0x000000060606a981 */ /* 0x000ee8000c1e1900 */
[----:B------:R-:W3:Y:S01]  /*0670*/  @!P2 LDG.E R19, desc[UR6][R2.64] ;  /* 0x000000060213a981 */ /* 0x000ee2000c1e1900 */
[----:B------:R-:W-:-:S04]  /*0680*/  ISETP.GE.U32.AND P1, PT, R20, UR8, PT ;  /* 0x0000000814007c0c */ /* 0x000fc8000bf26070 */
[----:B------:R-:W-:-:S04]  /*0690*/  ISETP.GE.AND.EX P1, PT, R25, UR9, PT, P1 ;  /* 0x0000000919007c0c */ /* 0x000fc8000bf26310 */
[----:B------:R-:W-:-:S13]  /*06a0*/  ISETP.GE.OR P1, PT, R0, R13, P1 ;  /* 0x0000000d0000720c */ /* 0x000fda0000f26670 */
[C---:B------:R-:W-:Y:S01]  /*06b0*/  @!P1 IMAD.SHL.U32 R23, R20.reuse, 0x4, RZ ;  /* 0x0000000414179824 */ /* 0x040fe200078e00ff */
[----:B------:R-:W-:-:S04]  /*06c0*/  @!P1 SHF.L.U64.HI R24, R20, 0x2, R25 ;  /* 0x0000000214189819 */ /* 0x000fc80000010219 */
[C---:B--2---:R-:W-:Y:S02]  /*06d0*/  @!P1 IADD3 R10, P4, PT, R23.reuse, R10, RZ ;  /* 0x0000000a170a9210 */ /* 0x044fe40007f9e0ff */
[----:B0-----:R-:W-:-:S03]  /*06e0*/  @!P1 IADD3 R8, P3, PT, R23, R8, RZ ;  /* 0x0000000817089210 */ /* 0x001fc60007f7e0ff */
[C---:B------:R-:W-:Y:S02]  /*06f0*/  @!P1 IMAD.X R11, R24.reuse, 0x1, R11, P4 ;  /* 0x00000001180b9824 */ /* 0x040fe400020e060b */
[----:B------:R-:W-:Y:S02]  /*0700*/  @!P1 IMAD.X R9, R24, 0x1, R9, P3 ;  /* 0x0000000118099824 */ /* 0x000fe400018e0609 */
[----:B---3--:R-:W-:-:S05]  /*0710*/  @!P2 FADD R19, R19, R6 ;  /* 0x000000061313a221 */ /* 0x008fca0000000000 */
[----:B------:R2:W-:Y:S04]  /*0720*/  @!P2 STG.E desc[UR6][R2.64], R19 ;  /* 0x000000130200a986 */ /* 0x0005e8000c101906 */
[----:B------:R-:W3:Y:S04]  /*0730*/  @!P1 LDG.E R11, desc[UR6][R10.64] ;  /* 0x000000060a0b9981 */ /* 0x000ee8000c1e1900 */
[----:B-1----:R-:W3:Y:S01]  /*0740*/  @!P1 LDG.E R4, desc[UR6][R8.64] ;  /* 0x0000000608049981 */ /* 0x002ee2000c1e1900 */
[----:B------:R-:W-:Y:S01]  /*0750*/  UIADD3 UR4, UPT, UPT, UR4, 0x4, URZ ;  /* 0x0000000404047890 */ /* 0x000fe2000fffe0ff */
[----:B------:R-:W-:-:S02]  /*0760*/  IMAD R16, R13, 0x4, R16 ;  /* 0x000000040d107824 */ /* 0x000fc400078e0210 */
[C---:B------:R-:W-:Y:S02]  /*0770*/  IMAD R22, R13.reuse, 0x4, R22 ;  /* 0x000000040d167824 */ /* 0x040fe400078e0216 */
[C---:B------:R-:W-:Y:S02]  /*0780*/  IMAD R18, R13.reuse, 0x4, R18 ;  /* 0x000000040d127824 */ /* 0x040fe400078e0212 */
[----:B------:R-:W-:Y:S02]  /*0790*/  IMAD R20, R13, 0x4, R20 ;  /* 0x000000040d147824 */ /* 0x000fe400078e0214 */
[----:B---3--:R-:W-:-:S05]  /*07a0*/  @!P1 FADD R5, R4, R11 ;  /* 0x0000000b04059221 */ /* 0x008fca0000000000 */
[----:B------:R2:W-:Y:S01]  /*07b0*/  @!P1 STG.E desc[UR6][R8.64], R5 ;  /* 0x0000000508009986 */ /* 0x0005e2000c101906 */
[----:B------:R-:W-:-:S04]  /*07c0*/  IADD3 R17, P1, PT, R17, -0x4, RZ ;  /* 0xfffffffc11117810 */ /* 0x000fc80007f3e0ff */
[----:B------:R-:W-:Y:S02]  /*07d0*/  IADD3.X R15, PT, PT, R15, -0x1, RZ, P1, !PT ;  /* 0xffffffff0f0f7810 */ /* 0x000fe40000ffe4ff */
[----:B------:R-:W-:-:S04]  /*07e0*/  ISETP.NE.U32.AND P1, PT, R17, RZ, PT ;  /* 0x000000ff1100720c */ /* 0x000fc80003f25070 */
[----:B------:R-:W-:-:S13]  /*07f0*/  ISETP.NE.AND.EX P1, PT, R15, RZ, PT, P1 ;  /* 0x000000ff0f00720c */ /* 0x000fda0003f25310 */
[----:B--2---:R-:W-:Y:S05]  /*0800*/  @P1 BRA `(.L_x_3) ;  /* 0xfffffff800d81947 */ /* 0x004fea000383ffff */
.L_x_2:
[----:B0-----:R-:W-:Y:S05]  /*0810*/  @!P0 EXIT ;  /* 0x000000000000894d */ /* 0x001fea0003800000 */
[----:B------:R-:W-:Y:S01]  /*0820*/  IMAD R6, R13, UR4, R0 ;  /* 0x000000040d067c24 */ /* 0x000fe2000f8e0200 */
[----:B------:R-:W0:Y:S06]  /*0830*/  LDCU.64 UR8, c[0x0][0x390] ;  /* 0x00007200ff0877ac */ /* 0x000e2c0008000a00 */
.L_x_4:
[----:B0-----:R-:W-:Y:S01]  /*0840*/  ISETP.GE.U32.AND P0, PT, R6, UR8, PT ;  /* 0x0000000806007c0c */ /* 0x001fe2000bf06070 */
[----:B------:R-:W0:Y:S01]  /*0850*/  LDC.64 R10, c[0x0][0x380] ;  /* 0x0000e000ff0a7b82 */ /* 0x000e220000000a00 */
[----:B------:R-:W-:-:S04]  /*0860*/  SHF.R.S32.HI R3, RZ, 0x1f, R6 ;  /* 0x0000001fff037819 */ /* 0x000fc80000011406 */
[----:B------:R-:W-:-:S03]  /*0870*/  ISETP.GE.AND.EX P0, PT, R3, UR9, PT, P0 ;  /* 0x0000000903007c0c */ /* 0x000fc6000bf06300 */
[----:B------:R-:W1:Y:S01]  /*0880*/  LDC.64 R16, c[0x0][0x388] ;  /* 0x0000e200ff107b82 */ /* 0x000e620000000a00 */
[----:B------:R-:W-:-:S13]  /*0890*/  ISETP.GE.OR P0, PT, R0, R13, P0 ;  /* 0x0000000d0000720c */ /* 0x000fda0000706670 */
[C---:B------:R-:W-:Y:S01]  /*08a0*/  @!P0 IMAD.SHL.U32 R5, R6.reuse, 0x4, RZ ;  /* 0x0000000406058824 */ /* 0x040fe200078e00ff */
[----:B------:R-:W-:-:S04]  /*08b0*/  @!P0 SHF.L.U64.HI R8, R6, 0x2, R3 ;  /* 0x0000000206088819 */ /* 0x000fc80000010203 */
[C---:B0-----:R-:W-:Y:S02]  /*08c0*/  @!P0 IADD3 R2, P1, PT, R5.reuse, R10, RZ ;  /* 0x0000000a05028210 */ /* 0x041fe40007f3e0ff */
[----:B-1----:R-:W-:-:S03]  /*08d0*/  @!P0 IADD3 R4, P2, PT, R5, R16, RZ ;  /* 0x0000001005048210 */ /* 0x002fc60007f5e0ff */
[C---:B------:R-:W-:Y:S02]  /*08e0*/  @!P0 IMAD.X R3, R8.reuse, 0x1, R11, P1 ;  /* 0x0000000108038824 */ /* 0x040fe400008e060b */
[----:B------:R-:W-:-:S03]  /*08f0*/  @!P0 IMAD.X R5, R8, 0x1, R17, P2 ;  /* 0x0000000108058824 */ /* 0x000fc600010e0611 */
[----:B------:R-:W2:Y:S04]  /*0900*/  @!P0 LDG.E R7, desc[UR6][R2.64] ;  /* 0x0000000602078981 */ /* 0x000ea8000c1e1900 */
[----:B------:R-:W2:Y:S01]  /*0910*/  @!P0 LDG.E R4, desc[UR6][R4.64] ;  /* 0x0000000604048981 */ /* 0x000ea2000c1e1900 */
[----:B------:R-:W-:Y:S02]  /*0920*/  IMAD.IADD R6, R6, 0x1, R13 ;  /* 0x0000000106067824 */ /* 0x000fe400078e020d */
[----:B--2---:R-:W-:-:S05]  /*0930*/  @!P0 FADD R7, R7, R4 ;  /* 0x0000000407078221 */ /* 0x004fca0000000000 */
[----:B------:R1:W-:Y:S01]  /*0940*/  @!P0 STG.E desc[UR6][R2.64], R7 ;  /* 0x0000000702008986 */ /* 0x0003e2000c101906 */
[----:B------:R-:W-:-:S04]  /*0950*/  IADD3 R12, P0, PT, R12, -0x1, RZ ;  /* 0xffffffff0c0c7810 */ /* 0x000fc80007f1e0ff */
[----:B------:R-:W-:Y:S02]  /*0960*/  IADD3.X R14, PT, PT, R14, -0x1, RZ, P0, !PT ;  /* 0xffffffff0e0e7810 */ /* 0x000fe400007fe4ff */
[----:B------:R-:W-:-:S04]  /*0970*/  ISETP.NE.U32.AND P0, PT, R12, RZ, PT ;  /* 0x000000ff0c00720c */ /* 0x000fc80003f05070 */
[----:B------:R-:W-:-:S13]  /*0980*/  ISETP.NE.AND.EX P0, PT, R14, RZ, PT, P0 ;  /* 0x000000ff0e00720c */ /* 0x000fda0003f05300 */
[----:B-1----:R-:W-:Y:S05]  /*0990*/  @P0 BRA `(.L_x_4) ;  /* 0xfffffffc00a80947 */ /* 0x002fea000383ffff */
[----:B------:R-:W-:Y:S05]  /*09a0*/  EXIT ;  /* 0x000000000000794d */ /* 0x000fea0003800000 */
        .weak           $__internal_0_$__cuda_sm20_div_s64
        .type           $__internal_0_$__cuda_sm20_div_s64,@function
        .size           $__internal_0_$__cuda_sm20_div_s64,(.L_x_6 - $__internal_0_$__cuda_sm20_div_s64)
$__internal_0_$__cuda_sm20_div_s64:
[----:B------:R-:W0:Y:S01]  /*09b0*/  LDC.64 R2, c[0x0][0x398] ;  /* 0x0000e600ff027b82 */ /* 0x000e220000000a00 */
[----:B------:R-:W-:Y:S02]  /*09c0*/  ISETP.GE.AND P3, PT, R6, RZ, PT ;  /* 0x000000ff0600720c */ /* 0x000fe40003f66270 */
[----:B0-----:R-:W-:Y:S02]  /*09d0*/  IADD3 R5, P1, PT, RZ, -R2, RZ ;  /* 0x80000002ff057210 */ /* 0x001fe40007f3e0ff */
[----:B------:R-:W-:-:S03]  /*09e0*/  ISETP.GE.AND P0, PT, R3, RZ, PT ;  /* 0x000000ff0300720c */ /* 0x000fc60003f06270 */
[----:B------:R-:W-:Y:S01]  /*09f0*/  IMAD.X R10, RZ, RZ, ~R3, P1 ;  /* 0x000000ffff0a7224 */ /* 0x000fe200008e0e03 */
[----:B------:R-:W-:-:S04]  /*0a00*/  SEL R4, R5, R2, !P0 ;  /* 0x0000000205047207 */ /* 0x000fc80004000000 */
[----:B------:R-:W-:-:S04]  /*0a10*/  SEL R5, R10, R3, !P0 ;  /* 0x000000030a057207 */ /* 0x000fc80004000000 */
[----:B------:R-:W0:Y:S08]  /*0a20*/  I2F.U64.RP R9, R4 ;  /* 0x0000000400097312 */ /* 0x000e300000309000 */
[----:B0-----:R-:W0:Y:S02]  /*0a30*/  MUFU.RCP R9, R9 ;  /* 0x0000000900097308 */ /* 0x001e240000001000 */
[----:B0-----:R-:W-:-:S06]  /*0a40*/  VIADD R10, R9, 0x1ffffffe ;  /* 0x1ffffffe090a7836 */ /* 0x001fcc0000000000 */
[----:B------:R-:W0:Y:S02]  /*0a50*/  F2I.U64.TRUNC R10, R10 ;  /* 0x0000000a000a7311 */ /* 0x000e24000020d800 */
[----:B0-----:R-:W-:-:S04]  /*0a60*/  IMAD.WIDE.U32 R12, R10, R4, RZ ;  /* 0x000000040a0c7225 */ /* 0x001fc800078e00ff */
[----:B------:R-:W-:Y:S01]  /*0a70*/  IMAD R13, R10, R5, R13 ;  /* 0x000000050a0d7224 */ /* 0x000fe200078e020d */
[----:B------:R-:W-:-:S03]  /*0a80*/  IADD3 R15, P0, PT, RZ, -R12, RZ ;  /* 0x8000000cff0f7210 */ /* 0x000fc60007f1e0ff */
[----:B------:R-:W-:Y:S02]  /*0a90*/  IMAD R13, R11, R4, R13 ;  /* 0x000000040b0d7224 */ /* 0x000fe400078e020d */
[----:B------:R-:W-:-:S04]  /*0aa0*/  IMAD.HI.U32 R12, R10, R15, RZ ;  /* 0x0000000f0a0c7227 */ /* 0x000fc800078e00ff */
[----:B------:R-:W-:Y:S02]  /*0ab0*/  IMAD.X R17, RZ, RZ, ~R13, P0 ;  /* 0x000000ffff117224 */ /* 0x000fe400000e0e0d */
[----:B------:R-:W-:Y:S02]  /*0ac0*/  IMAD.MOV.U32 R13, RZ, RZ, R10 ;  /* 0x000000ffff0d7224 */ /* 0x000fe400078e000a */
[-C--:B------:R-:W-:Y:S02]  /*0ad0*/  IMAD R19, R11, R17.reuse, RZ ;  /* 0x000000110b137224 */ /* 0x080fe400078e02ff */
[----:B------:R-:W-:-:S04]  /*0ae0*/  IMAD.WIDE.U32 R12, P0, R10, R17, R12 ;  /* 0x000000110a0c7225 */ /* 0x000fc8000780000c */
[----:B------:R-:W-:-:S04]  /*0af0*/  IMAD.HI.U32 R9, R11, R17, RZ ;  /* 0x000000110b097227 */ /* 0x000fc800078e00ff */
[----:B------:R-:W-:-:S04]  /*0b00*/  IMAD.HI.U32 R12, P1, R11, R15, R12 ;  /* 0x0000000f0b0c7227 */ /* 0x000fc8000782000c */
[----:B------:R-:W-:Y:S01]  /*0b10*/  IMAD.X R9, R9, 0x1, R11, P0 ;  /* 0x0000000109097824 */ /* 0x000fe200000e060b */
[----:B------:R-:W-:-:S04]  /*0b20*/  IADD3 R13, P2, PT, R19, R12, RZ ;  /* 0x0000000c130d7210 */ /* 0x000fc80007f5e0ff */
[----:B------:R-:W-:Y:S01]  /*0b30*/  IADD3.X R9, PT, PT, RZ, RZ, R9, P2, P1 ;  /* 0x000000ffff097210 */ /* 0x000fe200017e2409 */
[----:B------:R-:W-:-:S04]  /*0b40*/  IMAD.WIDE.U32 R10, R13, R4, RZ ;  /* 0x000000040d0a7225 */ /* 0x000fc800078e00ff */
[----:B------:R-:W-:Y:S01]  /*0b50*/  IMAD R11, R13, R5, R11 ;  /* 0x000000050d0b7224 */ /* 0x000fe200078e020b */
[----:B------:R-:W-:Y:S02]  /*0b60*/  IADD3 R15, P0, PT, RZ, -R10, RZ ;  /* 0x8000000aff0f7210 */ /* 0x000fe40007f1e0ff */
[----:B------:R-:W-:Y:S01]  /*0b70*/  IADD3 R10, P4, PT, RZ, -R7, RZ ;  /* 0x80000007ff0a7210 */ /* 0x000fe20007f9e0ff */
[----:B------:R-:W-:Y:S02]  /*0b80*/  IMAD R11, R9, R4, R11 ;  /* 0x00000004090b7224 */ /* 0x000fe400078e020b */
[----:B------:R-:W-:Y:S01]  /*0b90*/  IMAD.HI.U32 R12, R13, R15, RZ ;  /* 0x0000000f0d0c7227 */ /* 0x000fe200078e00ff */
[----:B------:R-:W-:-:S03]  /*0ba0*/  SEL R7, R10, R7, !P3 ;  /* 0x000000070a077207 */ /* 0x000fc60005800000 */
[----:B------:R-:W-:-:S04]  /*0bb0*/  IMAD.X R14, RZ, RZ, ~R11, P0 ;  /* 0x000000ffff0e7224 */ /* 0x000fc800000e0e0b */
[----:B------:R-:W-:-:S04]  /*0bc0*/  IMAD.WIDE.U32 R12, P0, R13, R14, R12 ;  /* 0x0000000e0d0c7225 */ /* 0x000fc8000780000c */
[C---:B------:R-:W-:Y:S02]  /*0bd0*/  IMAD R11, R9.reuse, R14, RZ ;  /* 0x0000000e090b7224 */ /* 0x040fe400078e02ff */
[----:B------:R-:W-:-:S04]  /*0be0*/  IMAD.HI.U32 R12, P1, R9, R15, R12 ;  /* 0x0000000f090c7227 */ /* 0x000fc8000782000c */
[----:B------:R-:W-:Y:S01]  /*0bf0*/  IMAD.HI.U32 R14, R9, R14, RZ ;  /* 0x0000000e090e7227 */ /* 0x000fe200078e00ff */
[----:B------:R-:W-:-:S03]  /*0c00*/  IADD3 R12, P2, PT, R11, R12, RZ ;  /* 0x0000000c0b0c7210 */ /* 0x000fc60007f5e0ff */
[----:B------:R-:W-:Y:S02]  /*0c10*/  IMAD.X R11, RZ, RZ, ~R6, P4 ;  /* 0x000000ffff0b7224 */ /* 0x000fe400020e0e06 */
[----:B------:R-:W-:Y:S02]  /*0c20*/  IMAD.X R9, R14, 0x1, R9, P0 ;  /* 0x000000010e097824 */ /* 0x000fe400000e0609 */
[----:B------:R-:W-:Y:S01]  /*0c30*/  IMAD.HI.U32 R10, R12, R7, RZ ;  /* 0x000000070c0a7227 */ /* 0x000fe200078e00ff */
[----:B------:R-:W-:Y:S02]  /*0c40*/  SEL R14, R11, R6, !P3 ;  /* 0x000000060b0e7207 */ /* 0x000fe40005800000 */
[----:B------:R-:W-:Y:S01]  /*0c50*/  IADD3.X R9, PT, PT, RZ, RZ, R9, P2, P1 ;  /* 0x000000ffff097210 */ /* 0x000fe200017e2409 */
[----:B------:R-:W-:Y:S01]  /*0c60*/  IMAD.MOV.U32 R11, RZ, RZ, RZ ;  /* 0x000000ffff0b7224 */ /* 0x000fe200078e00ff */
[----:B------:R-:W-:Y:S01]  /*0c70*/  LOP3.LUT R6, R6, R3, RZ, 0x3c, !PT ;  /* 0x0000000306067212 */ /* 0x000fe200078e3cff */
[----:B------:R-:W-:-:S04]  /*0c80*/  IMAD.WIDE.U32 R10, R12, R14, R10 ;  /* 0x0000000e0c0a7225 */ /* 0x000fc800078e000a */
[C---:B------:R-:W-:Y:S02]  /*0c90*/  IMAD R13, R9.reuse, R14, RZ ;  /* 0x0000000e090d7224 */ /* 0x040fe400078e02ff */
[----:B------:R-:W-:-:S04]  /*0ca0*/  IMAD.HI.U32 R10, P0, R9, R7, R10 ;  /* 0x00000007090a7227 */ /* 0x000fc8000780000a */
[----:B------:R-:W-:Y:S01]  /*0cb0*/  IMAD.HI.U32 R9, R9, R14, RZ ;  /* 0x0000000e09097227 */ /* 0x000fe200078e00ff */
[----:B------:R-:W-:-:S03]  /*0cc0*/  IADD3 R13, P1, PT, R13, R10, RZ ;  /* 0x0000000a0d0d7210 */ /* 0x000fc60007f3e0ff */
[----:B------:R-:W-:Y:S02]  /*0cd0*/  IMAD.X R9, RZ, RZ, R9, P0 ;  /* 0x000000ffff097224 */ /* 0x000fe400000e0609 */
[----:B------:R-:W-:-:S04]  /*0ce0*/  IMAD.WIDE.U32 R10, R13, R4, RZ ;  /* 0x000000040d0a7225 */ /* 0x000fc800078e00ff */
[----:B------:R-:W-:Y:S01]  /*0cf0*/  IMAD.X R9, RZ, RZ, R9, P1 ;  /* 0x000000ffff097224 */ /* 0x000fe200008e0609 */
[----:B------:R-:W-:Y:S01]  /*0d00*/  IADD3 R15, P1, PT, -R10, R7, RZ ;  /* 0x000000070a0f7210 */ /* 0x000fe20007f3e1ff */
[C---:B------:R-:W-:Y:S02]  /*0d10*/  IMAD R11, R13.reuse, R5, R11 ;  /* 0x000000050d0b7224 */ /* 0x040fe400078e020b */
[----:B------:R-:W-:Y:S01]  /*0d20*/  VIADD R10, R13, 0x1 ;  /* 0x000000010d0a7836 */ /* 0x000fe20000000000 */
[-C--:B------:R-:W-:Y:S01]  /*0d30*/  ISETP.GE.U32.AND P0, PT, R15, R4.reuse, PT ;  /* 0x000000040f00720c */ /* 0x080fe20003f06070 */
[----:B------:R-:W-:-:S04]  /*0d40*/  IMAD R9, R9, R4, R11 ;  /* 0x0000000409097224 */ /* 0x000fc800078e020b */
[----:B------:R-:W-:Y:S01]  /*0d50*/  IMAD.X R11, R14, 0x1, ~R9, P1 ;  /* 0x000000010e0b7824 */ /* 0x000fe200008e0e09 */
[----:B------:R-:W-:-:S04]  /*0d60*/  IADD3 R7, P1, PT, R15, -R4, RZ ;  /* 0x800000040f077210 */ /* 0x000fc80007f3e0ff */
[C---:B------:R-:W-:Y:S01]  /*0d70*/  ISETP.GE.U32.AND.EX P0, PT, R11.reuse, R5, PT, P0 ;  /* 0x000000050b00720c */ /* 0x040fe20003f06100 */
[----:B------:R-:W-:Y:S01]  /*0d80*/  IMAD.X R9, R11, 0x1, ~R5, P1 ;  /* 0x000000010b097824 */ /* 0x000fe200008e0e05 */
[----:B------:R-:W-:Y:S02]  /*0d90*/  ISETP.GE.AND P1, PT, R6, RZ, PT ;  /* 0x000000ff0600720c */ /* 0x000fe40003f26270 */
[----:B------:R-:W-:Y:S02]  /*0da0*/  SEL R7, R7, R15, P0 ;  /* 0x0000000f07077207 */ /* 0x000fe40000000000 */
[----:B------:R-:W-:Y:S02]  /*0db0*/  SEL R10, R10, R13, P0 ;  /* 0x0000000d0a0a7207 */ /* 0x000fe40000000000 */
[----:B------:R-:W-:Y:S02]  /*0dc0*/  SEL R9, R9, R11, P0 ;  /* 0x0000000b09097207 */ /* 0x000fe40000000000 */
[----:B------:R-:W-:Y:S01]  /*0dd0*/  ISETP.GE.U32.AND P0, PT, R7, R4, PT ;  /* 0x000000040700720c */ /* 0x000fe20003f06070 */
[----:B------:R-:W-:-:S03]  /*0de0*/  VIADD R13, R10, 0x1 ;  /* 0x000000010a0d7836 */ /* 0x000fc60000000000 */
[----:B------:R-:W-:Y:S01]  /*0df0*/  ISETP.GE.U32.AND.EX P0, PT, R9, R5, PT, P0 ;  /* 0x000000050900720c */ /* 0x000fe20003f06100 */
[----:B------:R-:W-:-:S03]  /*0e00*/  IMAD.MOV.U32 R9, RZ, RZ, 0x0 ;  /* 0x00000000ff097424 */ /* 0x000fc600078e00ff */
[----:B------:R-:W-:Y:S02]  /*0e10*/  SEL R13, R13, R10, P0 ;  /* 0x0000000a0d0d7207 */ /* 0x000fe40000000000 */
[----:B------:R-:W-:-:S03]  /*0e20*/  ISETP.NE.U32.AND P0, PT, R2, RZ, PT ;  /* 0x000000ff0200720c */ /* 0x000fc60003f05070 */
[----:B------:R-:W-:Y:S01]  /*0e30*/  IMAD.MOV R2, RZ, RZ, -R13 ;  /* 0x000000ffff027224 */ /* 0x000fe200078e0a0d */
[----:B------:R-:W-:-:S04]  /*0e40*/  ISETP.NE.AND.EX P0, PT, R3, RZ, PT, P0 ;  /* 0x000000ff0300720c */ /* 0x000fc80003f05300 */
[----:B------:R-:W-:-:S04]  /*0e50*/  SEL R13, R2, R13, !P1 ;  /* 0x0000000d020d7207 */ /* 0x000fc80004800000 */
[----:B------:R-:W-:Y:S01]  /*0e60*/  SEL R13, R13, 0xffffffff, P0 ;  /* 0xffffffff0d0d7807 */ /* 0x000fe20000000000 */
[----:B------:R-:W-:Y:S06]  /*0e70*/  RET.REL.NODEC R8 `(_Z8add_krnlPfS_ll) ;  /* 0xfffffff008607950 */ /* 0x000fec0003c3ffff */
.L_x_5:
[----:B------:R-:W-:-:S00]  /*0e80*/  BRA `(.L_x_5) ;  /* 0xfffffffc00fc7947 */ /* 0x000fc0000383ffff */
[----:B------:R-:W-:-:S00]  /*0e90*/  NOP ;  /* 0x0000000000007918 */ /* 0x000fc00000000000 */
        /* <DEDUP_REMOVED lines=14> */
.L_x_6:


//--------------------- .nv.shared.reserved.0     --------------------------
	.section	.nv.shared.reserved.0,"aw",@nobits
	.weak		__nv_reservedSMEM_offset_0_alias
	.size		__nv_reservedSMEM_offset_0_alias, 0, 64
	.other		__nv_reservedSMEM_offset_0_alias,@"STO_CUDA_RESERVED_SHARED STV_DEFAULT"
__nv_reservedSMEM_offset_0_alias:
	.zero		0
	.zero		64


//--------------------- .nv.constant0._Z8add_krnlPfS_ll --------------------------
	.section	.nv.constant0._Z8add_krnlPfS_ll,"a",@progbits
	.sectionflags	@""
	.align	4
.nv.constant0._Z8add_krnlPfS_ll:
	.zero		928


//--------------------- SYMBOLS --------------------------

	.type		.nv.reservedSmem.offset0,@object
	.size		.nv.reservedSmem.offset0,0x4
